	.headerflags	@"EF_CUDA_TEXMODE_UNIFIED EF_CUDA_64BIT_ADDRESS EF_CUDA_ACCELERATORS EF_CUDA_SM90 EF_CUDA_VIRTUAL_SM(EF_CUDA_SM90)"
	.elftype	@"ET_EXEC"


//--------------------- .nv.info                  --------------------------
	.section	.nv.info,"",@"SHT_CUDA_INFO"
	.align	4


	//----- nvinfo : EIATTR_REGCOUNT
	.align		4
        /*0000*/ 	.byte	0x04, 0x2f
        /*0002*/ 	.short	(.L_3 - .L_2)
	.align		4
.L_2:
        /*0004*/ 	.word	index@(triton_poi_fused__native_batch_norm_legit_no_training_relu_29)
        /*0008*/ 	.word	0x00000020


	//----- nvinfo : EIATTR_MIN_STACK_SIZE
	.align		4
.L_3:
        /*000c*/ 	.byte	0x04, 0x12
        /*000e*/ 	.short	(.L_5 - .L_4)
	.align		4
.L_4:
        /*0010*/ 	.word	index@(triton_poi_fused__native_batch_norm_legit_no_training_relu_29)
        /*0014*/ 	.word	0x00000000


	//----- nvinfo : EIATTR_FRAME_SIZE
	.align		4
.L_5:
        /*0018*/ 	.byte	0x04, 0x11
        /*001a*/ 	.short	(.L_7 - .L_6)
	.align		4
.L_6:
        /*001c*/ 	.word	index@(triton_poi_fused__native_batch_norm_legit_no_training_relu_29)
        /*0020*/ 	.word	0x00000000


	//----- nvinfo : EIATTR_MIN_STACK_SIZE
	.align		4
.L_7:
        /*0024*/ 	.byte	0x04, 0x12
        /*0026*/ 	.short	(.L_9 - .L_8)
	.align		4
.L_8:
        /*0028*/ 	.word	index@(triton_poi_fused__native_batch_norm_legit_no_training_relu_29)
        /*002c*/ 	.word	0x00000000
.L_9:


//--------------------- .nv.info.triton_poi_fused__native_batch_norm_legit_no_training_relu_29 --------------------------
	.section	.nv.info.triton_poi_fused__native_batch_norm_legit_no_training_relu_29,"",@"SHT_CUDA_INFO"
	.sectionflags	@""
	.align	4


	//----- nvinfo : EIATTR_CUDA_API_VERSION
	.align		4
        /*0000*/ 	.byte	0x04, 0x37
        /*0002*/ 	.short	(.L_11 - .L_10)
.L_10:
        /*0004*/ 	.word	0x0000007c


	//----- nvinfo : EIATTR_KPARAM_INFO
	.align		4
.L_11:
        /*0008*/ 	.byte	0x04, 0x17
        /*000a*/ 	.short	(.L_13 - .L_12)
.L_12:
        /*000c*/ 	.word	0x00000000
        /*0010*/ 	.short	0x0007
        /*0012*/ 	.short	0x0034
        /*0014*/ 	.byte	0x00, 0xf0, 0x11, 0x00


	//----- nvinfo : EIATTR_KPARAM_INFO
	.align		4
.L_13:
        /*0018*/ 	.byte	0x04, 0x17
        /*001a*/ 	.short	(.L_15 - .L_14)
.L_14:
        /*001c*/ 	.word	0x00000000
        /*0020*/ 	.short	0x0006
        /*0022*/ 	.short	0x0030
        /*0024*/ 	.byte	0x00, 0xf0, 0x11, 0x00


	//----- nvinfo : EIATTR_KPARAM_INFO
	.align		4
.L_15:
        /*0028*/ 	.byte	0x04, 0x17
        /*002a*/ 	.short	(.L_17 - .L_16)
.L_16:
        /*002c*/ 	.word	0x00000000
        /*0030*/ 	.short	0x0005
        /*0032*/ 	.short	0x0028
        /*0034*/ 	.byte	0x00, 0xf4, 0x21, 0x00


	//----- nvinfo : EIATTR_KPARAM_INFO
	.align		4
.L_17:
        /*0038*/ 	.byte	0x04, 0x17
        /*003a*/ 	.short	(.L_19 - .L_18)
.L_18:
        /*003c*/ 	.word	0x00000000
        /*0040*/ 	.short	0x0004
        /*0042*/ 	.short	0x0020
        /*0044*/ 	.byte	0x00, 0xf4, 0x21, 0x00


	//----- nvinfo : EIATTR_KPARAM_INFO
	.align		4
.L_19:
        /*0048*/ 	.byte	0x04, 0x17
        /*004a*/ 	.short	(.L_21 - .L_20)
.L_20:
        /*004c*/ 	.word	0x00000000
        /*0050*/ 	.short	0x0003
        /*0052*/ 	.short	0x0018
        /*0054*/ 	.byte	0x00, 0xf4, 0x21, 0x00


	//----- nvinfo : EIATTR_KPARAM_INFO
	.align		4
.L_21:
        /*0058*/ 	.byte	0x04, 0x17
        /*005a*/ 	.short	(.L_23 - .L_22)
.L_22:
        /*005c*/ 	.word	0x00000000
        /*0060*/ 	.short	0x0002
        /*0062*/ 	.short	0x0010
        /*0064*/ 	.byte	0x00, 0xf4, 0x21, 0x00


	//----- nvinfo : EIATTR_KPARAM_INFO
	.align		4
.L_23:
        /*0068*/ 	.byte	0x04, 0x17
        /*006a*/ 	.short	(.L_25 - .L_24)
.L_24:
        /*006c*/ 	.word	0x00000000
        /*0070*/ 	.short	0x0001
        /*0072*/ 	.short	0x0008
        /*0074*/ 	.byte	0x00, 0xf4, 0x21, 0x00


	//----- nvinfo : EIATTR_KPARAM_INFO
	.align		4
.L_25:
        /*0078*/ 	.byte	0x04, 0x17
        /*007a*/ 	.short	(.L_27 - .L_26)
.L_26:
        /*007c*/ 	.word	0x00000000
        /*0080*/ 	.short	0x0000
        /*0082*/ 	.short	0x0000
        /*0084*/ 	.byte	0x00, 0xf4, 0x21, 0x00


	//----- nvinfo : EIATTR_SPARSE_MMA_MASK
	.align		4
.L_27:
        /*0088*/ 	.byte	0x03, 0x50
        /*008a*/ 	.short	0x0000


	//----- nvinfo : EIATTR_MAXREG_COUNT
	.align		4
        /*008c*/ 	.byte	0x03, 0x1b
        /*008e*/ 	.short	0x00ff


	//----- nvinfo : EIATTR_EXIT_INSTR_OFFSETS
	.align		4
        /*0090*/ 	.byte	0x04, 0x1c
        /*0092*/ 	.short	(.L_29 - .L_28)


	//   ....[0]....
.L_28:
        /*0094*/ 	.word	0x000011c0


	//   ....[1]....
        /*0098*/ 	.word	0x000012b0


	//----- nvinfo : EIATTR_REQNTID
	.align		4
.L_29:
        /*009c*/ 	.byte	0x04, 0x10
        /*009e*/ 	.short	(.L_31 - .L_30)
.L_30:
        /*00a0*/ 	.word	0x00000100
        /*00a4*/ 	.word	0x00000001
        /*00a8*/ 	.word	0x00000001


	//----- nvinfo : EIATTR_CBANK_PARAM_SIZE
	.align		4
.L_31:
        /*00ac*/ 	.byte	0x03, 0x19
        /*00ae*/ 	.short	0x0038


	//----- nvinfo : EIATTR_PARAM_CBANK
	.align		4
        /*00b0*/ 	.byte	0x04, 0x0a
        /*00b2*/ 	.short	(.L_33 - .L_32)
	.align		4
.L_32:
        /*00b4*/ 	.word	index@(.nv.constant0.triton_poi_fused__native_batch_norm_legit_no_training_relu_29)
        /*00b8*/ 	.short	0x0210
        /*00ba*/ 	.short	0x0038


	//----- nvinfo : EIATTR_SW_WAR
	.align		4
.L_33:
        /*00bc*/ 	.byte	0x04, 0x36
        /*00be*/ 	.short	(.L_35 - .L_34)
.L_34:
        /*00c0*/ 	.word	0x00000008
.L_35:


//--------------------- .nv.callgraph             --------------------------
	.section	.nv.callgraph,"",@"SHT_CUDA_CALLGRAPH"
	.align	4
	.sectionentsize	8
	.align		4
        /*0000*/ 	.word	0x00000000
	.align		4
        /*0004*/ 	.word	0xffffffff
	.align		4
        /*0008*/ 	.word	0x00000000
	.align		4
        /*000c*/ 	.word	0xfffffffe
	.align		4
        /*0010*/ 	.word	0x00000000
	.align		4
        /*0014*/ 	.word	0xfffffffd
	.align		4
        /*0018*/ 	.word	0x00000000
	.align		4
        /*001c*/ 	.word	0xfffffffc


//--------------------- .nv.constant4             --------------------------
	.section	.nv.constant4,"a",@progbits
	.align	8
	.align		8
.nv.constant4:
        /*0000*/ 	.dword	_$_str
	.align		8
        /*0008*/ 	.dword	_$_str_$_2


//--------------------- .text.triton_poi_fused__native_batch_norm_legit_no_training_relu_29 --------------------------
	.section	.text.triton_poi_fused__native_batch_norm_legit_no_training_relu_29,"ax",@progbits
	.sectionflags	@"SHF_BARRIERS=1"
	.align	128
        .global         triton_poi_fused__native_batch_norm_legit_no_training_relu_29
        .type           triton_poi_fused__native_batch_norm_legit_no_training_relu_29,@function
        .size           triton_poi_fused__native_batch_norm_legit_no_training_relu_29,(.L_x_1 - triton_poi_fused__native_batch_norm_legit_no_training_relu_29)
        .other          triton_poi_fused__native_batch_norm_legit_no_training_relu_29,@"STO_CUDA_ENTRY STV_DEFAULT"
triton_poi_fused__native_batch_norm_legit_no_training_relu_29:
.text.triton_poi_fused__native_batch_norm_legit_no_training_relu_29:
[----:B------:R-:W0:Y:S01]  /*0000*/  LDC R1, c[0x0][0x28] ;  /* 0x00000a00ff017b82 */ /* 0x000e220000000800 */
[----:B------:R-:W1:Y:S07]  /*0010*/  S2R R2, SR_TID.X ;  /* 0x0000000000027919 */ /* 0x000e6e0000002100 */
[----:B------:R-:W2:Y:S01]  /*0020*/  LDC.64 R16, c[0x0][0x210] ;  /* 0x00008400ff107b82 */ /* 0x000ea20000000a00 */
[----:B------:R-:W-:Y:S01]  /*0030*/  ULDC.64 UR6, c[0x0][0x208] ;  /* 0x0000820000067ab9 */ /* 0x000fe20000000a00 */
[----:B------:R-:W-:Y:S01]  /*0040*/  CS2R R8, SRZ ;  /* 0x0000000000087805 */ /* 0x000fe2000001ff00 */
[----:B------:R-:W3:Y:S01]  /*0050*/  S2R R21, SR_CTAID.Y ;  /* 0x0000000000157919 */ /* 0x000ee20000002600 */
[----:B------:R-:W4:Y:S01]  /*0060*/  S2R R20, SR_CTAID.X ;  /* 0x0000000000147919 */ /* 0x000f220000002500 */
[----:B-1----:R-:W-:Y:S01]  /*0070*/  IMAD.SHL.U32 R3, R2, 0x4, RZ ;  /* 0x0000000402037824 */ /* 0x002fe200078e00ff */
[----:B------:R-:W-:-:S02]  /*0080*/  SHF.R.U32.HI R5, RZ, 0x6, R2 ;  /* 0x00000006ff057819 */ /* 0x000fc40000011602 */
[--C-:B---3--:R-:W-:Y:S02]  /*0090*/  SHF.R.S32.HI R0, RZ, 0x17, R21.reuse ;  /* 0x00000017ff007819 */ /* 0x108fe40000011415 */
[----:B------:R-:W-:Y:S02]  /*00a0*/  LOP3.LUT R4, R3, 0xfc, RZ, 0xc0, !PT ;  /* 0x000000fc03047812 */ /* 0x000fe400078ec0ff */
[----:B------:R-:W-:Y:S01]  /*00b0*/  SGXT R0, R0, 0x1 ;  /* 0x000000010000781a */ /* 0x000fe20000000200 */
[----:B----4-:R-:W-:Y:S01]  /*00c0*/  IMAD.SHL.U32 R20, R20, 0x10, RZ ;  /* 0x0000001014147824 */ /* 0x010fe200078e00ff */
[----:B------:R-:W-:Y:S02]  /*00d0*/  PRMT R19, R4, 0x6540, R21 ;  /* 0x0000654004137816 */ /* 0x000fe40000000015 */
[----:B------:R-:W-:Y:S02]  /*00e0*/  SGXT.U32 R5, R5, 0x2 ;  /* 0x000000020505781a */ /* 0x000fe40000000000 */
[----:B------:R-:W-:-:S02]  /*00f0*/  LEA.HI R4, R0, R19, RZ, 0x8 ;  /* 0x0000001300047211 */ /* 0x000fc400078f40ff */
[----:B------:R-:W-:-:S03]  /*0100*/  LOP3.LUT R18, R20, R5, RZ, 0xfc, !PT ;  /* 0x0000000514127212 */ /* 0x000fc600078efcff */
[C---:B------:R-:W-:Y:S01]  /*0110*/  IMAD.SHL.U32 R6, R4.reuse, 0x100, RZ ;  /* 0x0000010004067824 */ /* 0x040fe200078e00ff */
[----:B------:R-:W-:Y:S02]  /*0120*/  LOP3.LUT R4, R4, 0xffffff00, RZ, 0xc0, !PT ;  /* 0xffffff0004047812 */ /* 0x000fe400078ec0ff */
[----:B------:R-:W-:Y:S02]  /*0130*/  ISETP.GE.AND P0, PT, R18, 0x100, PT ;  /* 0x000001001200780c */ /* 0x000fe40003f06270 */
[----:B------:R-:W-:Y:S02]  /*0140*/  LOP3.LUT R6, R6, 0xffff0000, RZ, 0xc0, !PT ;  /* 0xffff000006067812 */ /* 0x000fe400078ec0ff */
[----:B------:R-:W-:Y:S02]  /*0150*/  LOP3.LUT R10, R18, 0x4, RZ, 0xfc, !PT ;  /* 0x00000004120a7812 */ /* 0x000fe400078efcff */
[----:B------:R-:W-:Y:S02]  /*0160*/  IADD3 R19, R6, R19, -R4 ;  /* 0x0000001306137210 */ /* 0x000fe40007ffe804 */
[----:B------:R-:W-:-:S02]  /*0170*/  CS2R R4, SRZ ;  /* 0x0000000000047805 */ /* 0x000fc4000001ff00 */
[----:B------:R-:W-:Y:S02]  /*0180*/  CS2R R6, SRZ ;  /* 0x0000000000067805 */ /* 0x000fe4000001ff00 */
[----:B------:R-:W-:Y:S01]  /*0190*/  ISETP.GE.AND P1, PT, R10, 0x100, PT ;  /* 0x000001000a00780c */ /* 0x000fe20003f26270 */
[C-C-:B------:R-:W-:Y:S01]  /*01a0*/  IMAD R25, R18.reuse, 0x100, R19.reuse ;  /* 0x0000010012197824 */ /* 0x140fe200078e0213 */
[----:B------:R-:W-:Y:S01]  /*01b0*/  LOP3.LUT R12, R18, 0x8, RZ, 0xfc, !PT ;  /* 0x00000008120c7812 */ /* 0x000fe200078efcff */
[----:B------:R-:W-:Y:S01]  /*01c0*/  IMAD R27, R10, 0x100, R19 ;  /* 0x000001000a1b7824 */ /* 0x000fe200078e0213 */
[----:B------:R-:W-:Y:S01]  /*01d0*/  CS2R R10, SRZ ;  /* 0x00000000000a7805 */ /* 0x000fe2000001ff00 */
[----:B--2---:R-:W-:-:S04]  /*01e0*/  IMAD.WIDE R24, R25, 0x4, R16 ;  /* 0x0000000419187825 */ /* 0x004fc800078e0210 */
[----:B------:R-:W-:Y:S01]  /*01f0*/  IMAD.WIDE R26, R27, 0x4, R16 ;  /* 0x000000041b1a7825 */ /* 0x000fe200078e0210 */
[----:B------:R1:W2:Y:S01]  /*0200*/  @!P0 LDG.E.EL.128 R4, desc[UR6][R24.64] ;  /* 0x0000000618048981 */ /* 0x0002a2000c2e1d00 */
[----:B------:R-:W-:-:S03]  /*0210*/  ISETP.GE.AND P0, PT, R12, 0x100, PT ;  /* 0x000001000c00780c */ /* 0x000fc60003f06270 */
[----:B------:R-:W3:Y:S01]  /*0220*/  @!P1 LDG.E.EL.128 R8, desc[UR6][R26.64] ;  /* 0x000000061a089981 */ /* 0x000ee2000c2e1d00 */
[----:B------:R-:W-:Y:S01]  /*0230*/  IMAD R23, R12, 0x100, R19 ;  /* 0x000001000c177824 */ /* 0x000fe200078e0213 */
[----:B------:R-:W-:Y:S02]  /*0240*/  CS2R R12, SRZ ;  /* 0x00000000000c7805 */ /* 0x000fe4000001ff00 */
[----:B------:R-:W-:Y:S01]  /*0250*/  CS2R R14, SRZ ;  /* 0x00000000000e7805 */ /* 0x000fe2000001ff00 */
[----:B------:R-:W-:-:S05]  /*0260*/  IMAD.WIDE R22, R23, 0x4, R16 ;  /* 0x0000000417167825 */ /* 0x000fca00078e0210 */
[----:B------:R4:W5:Y:S01]  /*0270*/  @!P0 LDG.E.EL.128 R12, desc[UR6][R22.64] ;  /* 0x00000006160c8981 */ /* 0x000962000c2e1d00 */
[----:B------:R-:W-:-:S04]  /*0280*/  LOP3.LUT R18, R18, 0xc, RZ, 0xfc, !PT ;  /* 0x0000000c12127812 */ /* 0x000fc800078efcff */
[C---:B------:R-:W-:Y:S01]  /*0290*/  ISETP.GE.AND P0, PT, R18.reuse, 0x100, PT ;  /* 0x000001001200780c */ /* 0x040fe20003f06270 */
[----:B-1----:R-:W-:Y:S01]  /*02a0*/  IMAD R25, R18, 0x100, R19 ;  /* 0x0000010012197824 */ /* 0x002fe200078e0213 */
[----:B------:R-:W-:-:S03]  /*02b0*/  CS2R R18, SRZ ;  /* 0x0000000000127805 */ /* 0x000fc6000001ff00 */
[----:B------:R-:W-:Y:S01]  /*02c0*/  IMAD.WIDE R24, R25, 0x4, R16 ;  /* 0x0000000419187825 */ /* 0x000fe200078e0210 */
[----:B------:R-:W-:-:S07]  /*02d0*/  CS2R R16, SRZ ;  /* 0x0000000000107805 */ /* 0x000fce000001ff00 */
[----:B------:R1:W5:Y:S01]  /*02e0*/  @!P0 LDG.E.EL.128 R16, desc[UR6][R24.64] ;  /* 0x0000000618108981 */ /* 0x000362000c2e1d00 */
[----:B------:R-:W1:Y:S01]  /*02f0*/  S2UR UR5, SR_CgaCtaId ;  /* 0x00000000000579c3 */ /* 0x000e620000008800 */
[----:B----4-:R-:W-:Y:S01]  /*0300*/  SHF.R.U32.HI R22, RZ, 0x2, R2 ;  /* 0x00000002ff167819 */ /* 0x010fe20000011602 */
[----:B------:R-:W-:Y:S01]  /*0310*/  UMOV UR4, 0x400 ;  /* 0x0000040000047882 */ /* 0x000fe20000000000 */
[----:B------:R-:W-:Y:S02]  /*0320*/  LOP3.LUT R23, R3, 0x3fc, RZ, 0xc0, !PT ;  /* 0x000003fc03177812 */ /* 0x000fe400078ec0ff */
[----:B------:R-:W-:Y:S01]  /*0330*/  LOP3.LUT R22, R22, 0x30, RZ, 0xc0, !PT ;  /* 0x0000003016167812 */ /* 0x000fe200078ec0ff */
[----:B01----:R-:W-:-:S06]  /*0340*/  UPRMT UR4, UR5, 0x654, UR4 ;  /* 0x0000065405047896 */ /* 0x003fcc0008000004 */
[----:B------:R-:W-:Y:S01]  /*0350*/  VIADD R26, R22, UR4 ;  /* 0x00000004161a7c36 */ /* 0x000fe20008000000 */
[----:B------:R-:W-:-:S03]  /*0360*/  LOP3.LUT R22, R2, 0xff, RZ, 0xc0, !PT ;  /* 0x000000ff02167812 */ /* 0x000fc600078ec0ff */
[----:B------:R-:W-:Y:S01]  /*0370*/  IMAD R23, R23, 0x4, R26 ;  /* 0x0000000417177824 */ /* 0x000fe200078e021a */
[----:B------:R-:W-:Y:S01]  /*0380*/  LEA R22, R22, UR4, 0x2 ;  /* 0x0000000416167c11 */ /* 0x000fe2000f8e10ff */
[----:B------:R-:W0:Y:S03]  /*0390*/  LDC.64 R26, c[0x0][0x220] ;  /* 0x00008800ff1a7b82 */ /* 0x000e260000000a00 */
[----:B--2---:R-:W-:Y:S05]  /*03a0*/  STS.128 [R23], R4 ;  /* 0x0000000417007388 */ /* 0x004fea0000000c00 */
[----:B------:R-:W-:Y:S06]  /*03b0*/  BAR.SYNC.DEFER_BLOCKING 0x0 ;  /* 0x0000000000007b1d */ /* 0x000fec0000010000 */
[----:B------:R-:W1:Y:S04]  /*03c0*/  LDS R24, [R22] ;  /* 0x0000000016187984 */ /* 0x000e680000000800 */
[----:B------:R-:W2:Y:S04]  /*03d0*/  LDS R29, [R22+0x410] ;  /* 0x00041000161d7984 */ /* 0x000ea80000000800 */
[----:B------:R-:W4:Y:S04]  /*03e0*/  LDS R28, [R22+0x820] ;  /* 0x00082000161c7984 */ /* 0x000f280000000800 */
[----:B------:R-:W0:Y:S01]  /*03f0*/  LDS R25, [R22+0xc30] ;  /* 0x000c300016197984 */ /* 0x000e220000000800 */
[----:B------:R-:W-:Y:S06]  /*0400*/  BAR.SYNC.DEFER_BLOCKING 0x0 ;  /* 0x0000000000007b1d */ /* 0x000fec0000010000 */
[----:B---3--:R-:W-:Y:S02]  /*0410*/  STS.128 [R23], R8 ;  /* 0x0000000817007388 */ /* 0x008fe40000000c00 */
[----:B------:R-:W-:Y:S06]  /*0420*/  BAR.SYNC.DEFER_BLOCKING 0x0 ;  /* 0x0000000000007b1d */ /* 0x000fec0000010000 */
[----:B------:R-:W3:Y:S04]  /*0430*/  LDS R6, [R22] ;  /* 0x0000000016067984 */ /* 0x000ee80000000800 */
[----:B------:R-:W0:Y:S04]  /*0440*/  LDS R4, [R22+0x410] ;  /* 0x0004100016047984 */ /* 0x000e280000000800 */
[----:B------:R-:W0:Y:S04]  /*0450*/  LDS R5, [R22+0x820] ;  /* 0x0008200016057984 */ /* 0x000e280000000800 */
[----:B------:R-:W1:Y:S01]  /*0460*/  LDS R7, [R22+0xc30] ;  /* 0x000c300016077984 */ /* 0x000e620000000800 */
[----:B------:R-:W-:Y:S06]  /*0470*/  BAR.SYNC.DEFER_BLOCKING 0x0 ;  /* 0x0000000000007b1d */ /* 0x000fec0000010000 */
[----:B-----5:R5:W-:Y:S02]  /*0480*/  STS.128 [R23], R12 ;  /* 0x0000000c17007388 */ /* 0x020be40000000c00 */
[----:B------:R-:W-:Y:S01]  /*0490*/  BAR.SYNC.DEFER_BLOCKING 0x0 ;  /* 0x0000000000007b1d */ /* 0x000fe20000010000 */
[----:B-----5:R-:W-:-:S04]  /*04a0*/  PRMT R15, R2, 0x6540, R21 ;  /* 0x00006540020f7816 */ /* 0x020fc80000000015 */
[----:B------:R-:W-:-:S04]  /*04b0*/  LEA.HI R8, R0, R15, RZ, 0x8 ;  /* 0x0000000f00087211 */ /* 0x000fc800078f40ff */
[----:B------:R-:W-:Y:S01]  /*04c0*/  LOP3.LUT R8, R8, 0xffffff00, RZ, 0xc0, !PT ;  /* 0xffffff0008087812 */ /* 0x000fe200078ec0ff */
[----:B------:R-:W5:Y:S04]  /*04d0*/  LDS R10, [R22] ;  /* 0x00000000160a7984 */ /* 0x000f680000000800 */
[----:B------:R-:W-:Y:S02]  /*04e0*/  IMAD.IADD R15, R15, 0x1, -R8 ;  /* 0x000000010f0f7824 */ /* 0x000fe400078e0a08 */
[----:B------:R-:W1:Y:S01]  /*04f0*/  LDC.64 R8, c[0x0][0x218] ;  /* 0x00008600ff087b82 */ /* 0x000e620000000a00 */
[----:B------:R-:W1:Y:S01]  /*0500*/  LDS R13, [R22+0x410] ;  /* 0x00041000160d7984 */ /* 0x000e620000000800 */
[----:B0-----:R-:W-:-:S03]  /*0510*/  IMAD.WIDE R26, R15, 0x4, R26 ;  /* 0x000000040f1a7825 */ /* 0x001fc600078e021a */
[----:B------:R-:W0:Y:S04]  /*0520*/  LDS R12, [R22+0x820] ;  /* 0x00082000160c7984 */ /* 0x000e280000000800 */
[----:B------:R-:W0:Y:S01]  /*0530*/  LDS R11, [R22+0xc30] ;  /* 0x000c3000160b7984 */ /* 0x000e220000000800 */
[----:B------:R-:W-:Y:S06]  /*0540*/  BAR.SYNC.DEFER_BLOCKING 0x0 ;  /* 0x0000000000007b1d */ /* 0x000fec0000010000 */
[----:B------:R0:W-:Y:S02]  /*0550*/  STS.128 [R23], R16 ;  /* 0x0000001017007388 */ /* 0x0001e40000000c00 */
[----:B------:R-:W-:Y:S06]  /*0560*/  BAR.SYNC.DEFER_BLOCKING 0x0 ;  /* 0x0000000000007b1d */ /* 0x000fec0000010000 */
[----:B------:R0:W2:Y:S01]  /*0570*/  LDG.E.EL R14, desc[UR6][R26.64] ;  /* 0x000000061a0e7981 */ /* 0x0000a2000c2e1900 */
[----:B-1----:R-:W-:Y:S01]  /*0580*/  IMAD.WIDE R8, R15, 0x4, R8 ;  /* 0x000000040f087825 */ /* 0x002fe200078e0208 */
[----:B------:R-:W-:-:S02]  /*0590*/  SHF.R.U32.HI R2, RZ, 0x2, R2 ;  /* 0x00000002ff027819 */ /* 0x000fc40000011602 */
[----:B------:R-:W-:Y:S04]  /*05a0*/  LDS R19, [R22+0x820] ;  /* 0x0008200016137984 */ /* 0x000fe80000000800 */
[----:B0-----:R0:W3:Y:S01]  /*05b0*/  LDG.E.EL R16, desc[UR6][R8.64] ;  /* 0x0000000608107981 */ /* 0x0010e2000c2e1900 */
[----:B------:R-:W1:Y:S08]  /*05c0*/  LDC.64 R26, c[0x0][0x228] ;  /* 0x00008a00ff1a7b82 */ /* 0x000e700000000a00 */
[----:B0-----:R-:W0:Y:S01]  /*05d0*/  LDC.64 R8, c[0x0][0x230] ;  /* 0x00008c00ff087b82 */ /* 0x001e220000000a00 */
[----:B-1----:R-:W-:-:S04]  /*05e0*/  IMAD.WIDE R26, R15, 0x4, R26 ;  /* 0x000000040f1a7825 */ /* 0x002fc800078e021a */
[----:B0-----:R-:W-:Y:S02]  /*05f0*/  IMAD.WIDE R8, R15, 0x4, R8 ;  /* 0x000000040f087825 */ /* 0x001fe400078e0208 */
[----:B------:R-:W5:Y:S04]  /*0600*/  LDG.E.EL R15, desc[UR6][R26.64] ;  /* 0x000000061a0f7981 */ /* 0x000f68000c2e1900 */
[----:B------:R0:W5:Y:S01]  /*0610*/  LDG.E.EL R18, desc[UR6][R8.64] ;  /* 0x0000000608127981 */ /* 0x000162000c2e1900 */
[----:B------:R-:W-:Y:S01]  /*0620*/  IMAD.MOV.U32 R17, RZ, RZ, 0x3e800000 ;  /* 0x3e800000ff117424 */ /* 0x000fe200078e00ff */
[----:B------:R-:W-:Y:S01]  /*0630*/  SGXT.U32 R2, R2, 0x6 ;  /* 0x000000060202781a */ /* 0x000fe20000000000 */
[----:B------:R-:W1:Y:S01]  /*0640*/  S2UR UR4, SR_CgaCtaId ;  /* 0x00000000000479c3 */ /* 0x000e620000008800 */
[----:B------:R-:W-:Y:S01]  /*0650*/  LOP3.LUT R3, R20, 0xc, R3, 0xf8, !PT ;  /* 0x0000000c14037812 */ /* 0x000fe200078ef803 */
[----:B------:R-:W-:Y:S01]  /*0660*/  UMOV UR5, 0x400 ;  /* 0x0000040000057882 */ /* 0x000fe20000000000 */
[----:B------:R-:W-:Y:S01]  /*0670*/  PRMT R21, R2, 0x6540, R21 ;  /* 0x0000654002157816 */ /* 0x000fe20000000015 */
[----:B0-----:R-:W0:Y:S01]  /*0680*/  LDS R9, [R22+0x410] ;  /* 0x0004100016097984 */ /* 0x001e220000000800 */
[----:B-1----:R-:W-:Y:S01]  /*0690*/  UPRMT UR4, UR4, 0x654, UR5 ;  /* 0x0000065404047896 */ /* 0x002fe20008000005 */
[----:B--2---:R-:W-:-:S04]  /*06a0*/  FADD R14, R14, 9.9999997473787516356e-06 ;  /* 0x3727c5ac0e0e7421 */ /* 0x004fc80000000000 */
[----:B------:R-:W1:Y:S01]  /*06b0*/  MUFU.SQRT R23, R14 ;  /* 0x0000000e00177308 */ /* 0x000e620000002000 */
[--C-:B---3--:R-:W-:Y:S01]  /*06c0*/  FADD R27, R24, -R16.reuse ;  /* 0x80000010181b7221 */ /* 0x108fe20000000000 */
[--C-:B------:R-:W-:Y:S01]  /*06d0*/  FADD R29, R29, -R16.reuse ;  /* 0x800000101d1d7221 */ /* 0x100fe20000000000 */
[--C-:B----4-:R-:W-:Y:S01]  /*06e0*/  FADD R28, R28, -R16.reuse ;  /* 0x800000101c1c7221 */ /* 0x110fe20000000000 */
[--C-:B------:R-:W-:Y:S01]  /*06f0*/  FADD R25, R25, -R16.reuse ;  /* 0x8000001019197221 */ /* 0x100fe20000000000 */
[--C-:B------:R-:W-:Y:S01]  /*0700*/  FADD R6, R6, -R16.reuse ;  /* 0x8000001006067221 */ /* 0x100fe20000000000 */
[--C-:B------:R-:W-:Y:S01]  /*0710*/  FADD R4, R4, -R16.reuse ;  /* 0x8000001004047221 */ /* 0x100fe20000000000 */
[--C-:B------:R-:W-:Y:S01]  /*0720*/  FADD R5, R5, -R16.reuse ;  /* 0x8000001005057221 */ /* 0x100fe20000000000 */
[--C-:B------:R-:W-:Y:S01]  /*0730*/  FADD R7, R7, -R16.reuse ;  /* 0x8000001007077221 */ /* 0x100fe20000000000 */
[--C-:B-----5:R-:W-:Y:S01]  /*0740*/  FADD R10, R10, -R16.reuse ;  /* 0x800000100a0a7221 */ /* 0x120fe20000000000 */
[--C-:B------:R-:W-:Y:S01]  /*0750*/  FADD R13, R13, -R16.reuse ;  /* 0x800000100d0d7221 */ /* 0x100fe20000000000 */
[--C-:B------:R-:W-:Y:S01]  /*0760*/  FADD R8, R12, -R16.reuse ;  /* 0x800000100c087221 */ /* 0x100fe20000000000 */
[----:B-1----:R-:W-:Y:S01]  /*0770*/  FSETP.GT.AND P0, PT, R23, 8.50705917302346158658e+37, PT ;  /* 0x7e8000001700780b */ /* 0x002fe20003f04000 */
[--C-:B------:R-:W-:Y:S01]  /*0780*/  FADD R11, R11, -R16.reuse ;  /* 0x800000100b0b7221 */ /* 0x100fe20000000000 */
[----:B------:R-:W-:Y:S01]  /*0790*/  FSETP.GEU.AND P1, PT, R23, 1.175494350822287508e-38, PT ;  /* 0x008000001700780b */ /* 0x000fe20003f2e000 */
[--C-:B0-----:R-:W-:Y:S01]  /*07a0*/  FADD R9, R9, -R16.reuse ;  /* 0x8000001009097221 */ /* 0x101fe20000000000 */
[----:B------:R-:W-:Y:S01]  /*07b0*/  FSEL R26, R17, 1, P0 ;  /* 0x3f800000111a7808 */ /* 0x000fe20000000000 */
[----:B------:R-:W-:Y:S01]  /*07c0*/  FADD R19, R19, -R16 ;  /* 0x8000001013137221 */ /* 0x000fe20000000000 */
[----:B------:R-:W0:Y:S07]  /*07d0*/  LDS R17, [R22] ;  /* 0x0000000016117984 */ /* 0x000e2e0000000800 */
[----:B------:R-:W-:-:S02]  /*07e0*/  @P0 FMUL R23, R23, 0.25 ;  /* 0x3e80000017170820 */ /* 0x000fc40000400000 */
[----:B------:R-:W-:Y:S02]  /*07f0*/  @!P1 FMUL R26, R26, 16777216 ;  /* 0x4b8000001a1a9820 */ /* 0x000fe40000400000 */
[----:B------:R-:W-:-:S06]  /*0800*/  @!P1 FMUL R23, R23, 16777216 ;  /* 0x4b80000017179820 */ /* 0x000fcc0000400000 */
[----:B------:R-:W1:Y:S02]  /*0810*/  MUFU.RCP R23, R23 ;  /* 0x0000001700177308 */ /* 0x000e640000001000 */
[----:B-1----:R-:W-:Y:S02]  /*0820*/  FMUL R2, R23, R26 ;  /* 0x0000001a17027220 */ /* 0x002fe40000400000 */
[----:B------:R-:W1:Y:S02]  /*0830*/  LDS R23, [R22+0xc30] ;  /* 0x000c300016177984 */ /* 0x000e640000000800 */
[C---:B------:R-:W-:Y:S01]  /*0840*/  FMUL R12, R2.reuse, R27 ;  /* 0x0000001b020c7220 */ /* 0x040fe20000400000 */
[C---:B------:R-:W-:Y:S01]  /*0850*/  FMUL R11, R2.reuse, R11 ;  /* 0x0000000b020b7220 */ /* 0x040fe20000400000 */
[C---:B------:R-:W-:Y:S01]  /*0860*/  FMUL R8, R2.reuse, R8 ;  /* 0x0000000802087220 */ /* 0x040fe20000400000 */
[C---:B------:R-:W-:Y:S01]  /*0870*/  FMUL R13, R2.reuse, R13 ;  /* 0x0000000d020d7220 */ /* 0x040fe20000400000 */
[----:B0-----:R-:W-:Y:S01]  /*0880*/  FADD R17, R17, -R16 ;  /* 0x8000001011117221 */ /* 0x001fe20000000000 */
[C---:B------:R-:W-:Y:S01]  /*0890*/  FMUL R10, R2.reuse, R10 ;  /* 0x0000000a020a7220 */ /* 0x040fe20000400000 */
        /* <DEDUP_REMOVED lines=9> */
[----:B------:R-:W-:Y:S01]  /*0930*/  FMUL R19, R2, R19 ;  /* 0x0000001302137220 */ /* 0x000fe20000400000 */
[C-C-:B------:R-:W-:Y:S01]  /*0940*/  FFMA R12, R15.reuse, R12, R18.reuse ;  /* 0x0000000c0f0c7223 */ /* 0x140fe20000000012 */
        /* <DEDUP_REMOVED lines=13> */
[----:B------:R-:W-:Y:S01]  /*0a20*/  FFMA R19, R15, R19, R18 ;  /* 0x000000130f137223 */ /* 0x000fe20000000012 */
[----:B------:R-:W-:Y:S01]  /*0a30*/  BAR.SYNC.DEFER_BLOCKING 0x0 ;  /* 0x0000000000007b1d */ /* 0x000fe20000010000 */
[----:B------:R-:W-:-:S02]  /*0a40*/  FSETP.GEU.AND P0, PT, R29, RZ, PT ;  /* 0x000000ff1d00720b */ /* 0x000fc40003f0e000 */
[----:B------:R-:W-:Y:S02]  /*0a50*/  FSETP.GEU.AND P3, PT, R28, RZ, PT ;  /* 0x000000ff1c00720b */ /* 0x000fe40003f6e000 */
[----:B------:R-:W-:Y:S01]  /*0a60*/  FSETP.GEU.AND P2, PT, R25, RZ, PT ;  /* 0x000000ff1900720b */ /* 0x000fe20003f4e000 */
[----:B-1----:R-:W-:Y:S01]  /*0a70*/  FADD R23, R23, -R16 ;  /* 0x8000001017177221 */ /* 0x002fe20000000000 */
[----:B------:R-:W-:Y:S02]  /*0a80*/  FSETP.GEU.AND P1, PT, R6, RZ, PT ;  /* 0x000000ff0600720b */ /* 0x000fe40003f2e000 */
[----:B------:R-:W-:Y:S01]  /*0a90*/  FSEL R28, R28, RZ, P3 ;  /* 0x000000ff1c1c7208 */ /* 0x000fe20001800000 */
[----:B------:R-:W-:Y:S01]  /*0aa0*/  FMUL R27, R2, R23 ;  /* 0x00000017021b7220 */ /* 0x000fe20000400000 */
[----:B------:R-:W-:Y:S01]  /*0ab0*/  LOP3.LUT R23, R21, 0x40, RZ, 0xfc, !PT ;  /* 0x0000004015177812 */ /* 0x000fe200078efcff */
[----:B------:R-:W0:Y:S01]  /*0ac0*/  S2R R2, SR_TID.X ;  /* 0x0000000000027919 */ /* 0x000e220000002100 */
[----:B------:R-:W-:Y:S01]  /*0ad0*/  FSEL R24, R25, RZ, P2 ;  /* 0x000000ff19187208 */ /* 0x000fe20001000000 */
[----:B------:R-:W-:Y:S01]  /*0ae0*/  FFMA R27, R15, R27, R18 ;  /* 0x0000001b0f1b7223 */ /* 0x000fe20000000012 */
[----:B------:R-:W-:-:S02]  /*0af0*/  LEA.HI R16, R0, R23, RZ, 0x8 ;  /* 0x0000001700107211 */ /* 0x000fc400078f40ff */
[----:B------:R-:W-:Y:S02]  /*0b00*/  LEA.HI R15, R0, R21, RZ, 0x8 ;  /* 0x00000015000f7211 */ /* 0x000fe400078f40ff */
[C---:B------:R-:W-:Y:S01]  /*0b10*/  LOP3.LUT R18, R16.reuse, 0xffff00, RZ, 0xc0, !PT ;  /* 0x00ffff0010127812 */ /* 0x040fe200078ec0ff */
[----:B------:R-:W-:Y:S01]  /*0b20*/  IMAD.SHL.U32 R16, R16, 0x400, RZ ;  /* 0x0000040010107824 */ /* 0x000fe200078e00ff */
[C---:B------:R-:W-:Y:S01]  /*0b30*/  LOP3.LUT R20, R15.reuse, 0xffff00, RZ, 0xc0, !PT ;  /* 0x00ffff000f147812 */ /* 0x040fe200078ec0ff */
[----:B------:R-:W-:Y:S01]  /*0b40*/  IMAD.SHL.U32 R15, R15, 0x400, RZ ;  /* 0x000004000f0f7824 */ /* 0x000fe200078e00ff */
[----:B------:R-:W-:Y:S01]  /*0b50*/  FSETP.GEU.AND P3, PT, R7, RZ, PT ;  /* 0x000000ff0700720b */ /* 0x000fe20003f6e000 */
[----:B------:R-:W-:Y:S01]  /*0b60*/  IMAD.IADD R18, R23, 0x1, -R18 ;  /* 0x0000000117127824 */ /* 0x000fe200078e0a12 */
[----:B------:R-:W-:Y:S01]  /*0b70*/  LOP3.LUT R22, R16, 0xfffc0000, RZ, 0xc0, !PT ;  /* 0xfffc000010167812 */ /* 0x000fe200078ec0ff */
[----:B------:R-:W-:Y:S01]  /*0b80*/  IMAD.IADD R20, R21, 0x1, -R20 ;  /* 0x0000000115147824 */ /* 0x000fe200078e0a14 */
[----:B------:R-:W-:Y:S01]  /*0b90*/  LOP3.LUT R23, R15, 0xfffc0000, RZ, 0xc0, !PT ;  /* 0xfffc00000f177812 */ /* 0x000fe200078ec0ff */
[--C-:B------:R-:W-:Y:S01]  /*0ba0*/  IMAD R17, R18, 0x100, R3.reuse ;  /* 0x0000010012117824 */ /* 0x100fe200078e0203 */
[----:B------:R-:W-:Y:S01]  /*0bb0*/  LOP3.LUT R15, R21, 0x80, RZ, 0xfc, !PT ;  /* 0x00000080150f7812 */ /* 0x000fe200078efcff */
[----:B------:R-:W-:Y:S01]  /*0bc0*/  IMAD R16, R20, 0x100, R3 ;  /* 0x0000010014107824 */ /* 0x000fe200078e0203 */
[----:B------:R-:W-:Y:S01]  /*0bd0*/  FSEL R6, R6, RZ, P1 ;  /* 0x000000ff06067208 */ /* 0x000fe20000800000 */
[----:B------:R-:W-:Y:S01]  /*0be0*/  IMAD.IADD R17, R17, 0x1, R22 ;  /* 0x0000000111117824 */ /* 0x000fe200078e0216 */
[----:B------:R-:W-:Y:S01]  /*0bf0*/  LEA.HI R18, R0, R15, RZ, 0x8 ;  /* 0x0000000f00127211 */ /* 0x000fe200078f40ff */
[----:B------:R-:W-:Y:S01]  /*0c00*/  IMAD.IADD R16, R16, 0x1, R23 ;  /* 0x0000000110107824 */ /* 0x000fe200078e0217 */
[----:B------:R-:W-:-:S02]  /*0c10*/  FSETP.GEU.AND P4, PT, R5, RZ, PT ;  /* 0x000000ff0500720b */ /* 0x000fc40003f8e000 */
[----:B------:R-:W-:Y:S02]  /*0c20*/  LOP3.LUT R20, R18, 0xffff00, RZ, 0xc0, !PT ;  /* 0x00ffff0012147812 */ /* 0x000fe400078ec0ff */
[----:B------:R-:W-:Y:S02]  /*0c30*/  FSETP.GEU.AND P1, PT, R13, RZ, PT ;  /* 0x000000ff0d00720b */ /* 0x000fe40003f2e000 */
[----:B------:R-:W-:Y:S01]  /*0c40*/  FSEL R26, R7, RZ, P3 ;  /* 0x000000ff071a7208 */ /* 0x000fe20001800000 */
[----:B------:R-:W-:Y:S01]  /*0c50*/  IMAD.IADD R20, R15, 0x1, -R20 ;  /* 0x000000010f147824 */ /* 0x000fe200078e0a14 */
[----:B------:R-:W-:Y:S02]  /*0c60*/  FSETP.GEU.AND P3, PT, R11, RZ, PT ;  /* 0x000000ff0b00720b */ /* 0x000fe40003f6e000 */
[----:B0-----:R-:W-:Y:S01]  /*0c70*/  SHF.L.U32 R22, R2, 0x4, RZ ;  /* 0x0000000402167819 */ /* 0x001fe200000006ff */
[----:B------:R-:W-:Y:S01]  /*0c80*/  IMAD R20, R20, 0x100, R3 ;  /* 0x0000010014147824 */ /* 0x000fe200078e0203 */
[----:B------:R-:W-:-:S02]  /*0c90*/  FSETP.GEU.AND P2, PT, R10, RZ, PT ;  /* 0x000000ff0a00720b */ /* 0x000fc40003f4e000 */
[----:B------:R-:W-:Y:S02]  /*0ca0*/  LOP3.LUT R22, R22, 0xff0, RZ, 0xc0, !PT ;  /* 0x00000ff016167812 */ /* 0x000fe400078ec0ff */
[----:B------:R-:W-:Y:S02]  /*0cb0*/  FSEL R10, R10, RZ, P2 ;  /* 0x000000ff0a0a7208 */ /* 0x000fe40001000000 */
[----:B------:R-:W-:Y:S02]  /*0cc0*/  LEA.HI R15, R22, UR4, RZ, 0x1e ;  /* 0x00000004160f7c11 */ /* 0x000fe4000f8ff0ff */
[----:B------:R-:W-:Y:S02]  /*0cd0*/  FSETP.GEU.AND P2, PT, R14, RZ, PT ;  /* 0x000000ff0e00720b */ /* 0x000fe40003f4e000 */
[----:B------:R-:W-:Y:S01]  /*0ce0*/  SHF.L.U32 R18, R18, 0xa, RZ ;  /* 0x0000000a12127819 */ /* 0x000fe200000006ff */
[----:B------:R-:W-:Y:S01]  /*0cf0*/  IMAD R15, R22, 0x4, R15 ;  /* 0x00000004160f7824 */ /* 0x000fe200078e020f */
[----:B------:R-:W-:-:S02]  /*0d00*/  FSEL R22, R29, RZ, P0 ;  /* 0x000000ff1d167208 */ /* 0x000fc40000000000 */
[----:B------:R-:W-:Y:S02]  /*0d10*/  FSETP.GEU.AND P0, PT, R4, RZ, PT ;  /* 0x000000ff0400720b */ /* 0x000fe40003f0e000 */
[----:B------:R0:W-:Y:S01]  /*0d20*/  STS [R15+0xc], R24 ;  /* 0x00000c180f007388 */ /* 0x0001e20000000800 */
[----:B------:R-:W-:Y:S02]  /*0d30*/  FSEL R14, R14, RZ, P2 ;  /* 0x000000ff0e0e7208 */ /* 0x000fe40001000000 */
[----:B------:R-:W-:Y:S01]  /*0d40*/  FSEL R4, R4, RZ, P0 ;  /* 0x000000ff04047208 */ /* 0x000fe20000000000 */
[----:B------:R1:W-:Y:S01]  /*0d50*/  STS [R15+0x4], R22 ;  /* 0x000004160f007388 */ /* 0x0003e20000000800 */
[----:B------:R-:W-:Y:S02]  /*0d60*/  FSETP.GEU.AND P0, PT, R8, RZ, PT ;  /* 0x000000ff0800720b */ /* 0x000fe40003f0e000 */
[----:B------:R-:W-:Y:S01]  /*0d70*/  LOP3.LUT R25, R18, 0xfffc0000, RZ, 0xc0, !PT ;  /* 0xfffc000012197812 */ /* 0x000fe200078ec0ff */
[----:B------:R2:W-:Y:S01]  /*0d80*/  STS [R15+0x14], R4 ;  /* 0x000014040f007388 */ /* 0x0005e20000000800 */
[----:B------:R-:W-:-:S02]  /*0d90*/  FSEL R8, R8, RZ, P0 ;  /* 0x000000ff08087208 */ /* 0x000fc40000000000 */
[----:B0-----:R-:W-:Y:S01]  /*0da0*/  FSEL R24, R13, RZ, P1 ;  /* 0x000000ff0d187208 */ /* 0x001fe20000800000 */
[----:B------:R0:W-:Y:S01]  /*0db0*/  STS [R15+0x10], R6 ;  /* 0x000010060f007388 */ /* 0x0001e20000000800 */
[----:B------:R-:W-:Y:S02]  /*0dc0*/  FSETP.GEU.AND P0, PT, R19, RZ, PT ;  /* 0x000000ff1300720b */ /* 0x000fe40003f0e000 */
[----:B-1----:R-:W-:Y:S01]  /*0dd0*/  FSEL R22, R5, RZ, P4 ;  /* 0x000000ff05167208 */ /* 0x002fe20002000000 */
[C---:B------:R-:W-:Y:S01]  /*0de0*/  IMAD.SHL.U32 R5, R2.reuse, 0x4, RZ ;  /* 0x0000000402057824 */ /* 0x040fe200078e00ff */
[----:B------:R-:W-:Y:S01]  /*0df0*/  FSETP.GEU.AND P1, PT, R9, RZ, PT ;  /* 0x000000ff0900720b */ /* 0x000fe20003f2e000 */
[----:B------:R-:W-:Y:S01]  /*0e00*/  STS [R15+0x8], R28 ;  /* 0x0000081c0f007388 */ /* 0x000fe20000000800 */
[----:B--2---:R-:W-:Y:S02]  /*0e10*/  FSEL R4, R11, RZ, P3 ;  /* 0x000000ff0b047208 */ /* 0x004fe40001800000 */
[----:B------:R-:W-:Y:S01]  /*0e20*/  LOP3.LUT R2, R2, 0xfc, RZ, 0xc0, !PT ;  /* 0x000000fc02027812 */ /* 0x000fe200078ec0ff */
[----:B------:R1:W-:Y:S01]  /*0e30*/  STS [R15+0x18], R22 ;  /* 0x000018160f007388 */ /* 0x0003e20000000800 */
[----:B0-----:R-:W-:-:S02]  /*0e40*/  FSEL R6, R9, RZ, P1 ;  /* 0x000000ff09067208 */ /* 0x001fc40000800000 */
[C---:B------:R-:W-:Y:S01]  /*0e50*/  FSETP.GEU.AND P1, PT, R12.reuse, RZ, PT ;  /* 0x000000ff0c00720b */ /* 0x040fe20003f2e000 */
[----:B------:R0:W-:Y:S03]  /*0e60*/  STS [R15+0x2c], R4 ;  /* 0x00002c040f007388 */ /* 0x0001e60000000800 */
[----:B------:R-:W-:Y:S01]  /*0e70*/  FSEL R12, R12, RZ, P1 ;  /* 0x000000ff0c0c7208 */ /* 0x000fe20000800000 */
[----:B------:R-:W-:Y:S01]  /*0e80*/  STS [R15+0x1c], R26 ;  /* 0x00001c1a0f007388 */ /* 0x000fe20000000800 */
[----:B-1----:R-:W-:Y:S02]  /*0e90*/  FSEL R22, R19, RZ, P0 ;  /* 0x000000ff13167208 */ /* 0x002fe40000000000 */
[----:B------:R-:W-:Y:S01]  /*0ea0*/  FSETP.GEU.AND P0, PT, R27, RZ, PT ;  /* 0x000000ff1b00720b */ /* 0x000fe20003f0e000 */
[----:B------:R-:W-:Y:S01]  /*0eb0*/  STS [R15+0x20], R10 ;  /* 0x0000200a0f007388 */ /* 0x000fe20000000800 */
[----:B0-----:R-:W-:Y:S01]  /*0ec0*/  VIADD R4, R2, UR4 ;  /* 0x0000000402047c36 */ /* 0x001fe20008000000 */
[----:B------:R-:W-:-:S02]  /*0ed0*/  LOP3.LUT R19, R5, 0x3fc, RZ, 0xc0, !PT ;  /* 0x000003fc05137812 */ /* 0x000fc400078ec0ff */
[----:B------:R-:W-:Y:S01]  /*0ee0*/  FSEL R2, R27, RZ, P0 ;  /* 0x000000ff1b027208 */ /* 0x000fe20000000000 */
[----:B------:R0:W-:Y:S01]  /*0ef0*/  STS [R15+0x24], R24 ;  /* 0x000024180f007388 */ /* 0x0001e20000000800 */
[C---:B------:R-:W-:Y:S01]  /*0f00*/  LOP3.LUT R5, R19.reuse, 0x400, RZ, 0xfc, !PT ;  /* 0x0000040013057812 */ /* 0x040fe200078efcff */
[----:B------:R-:W-:Y:S01]  /*0f10*/  IMAD.IADD R27, R20, 0x1, R25 ;  /* 0x00000001141b7824 */ /* 0x000fe200078e0219 */
[----:B------:R-:W-:Y:S01]  /*0f20*/  LOP3.LUT R7, R19, 0x800, RZ, 0xfc, !PT ;  /* 0x0000080013077812 */ /* 0x000fe200078efcff */
[----:B------:R1:W-:Y:S01]  /*0f30*/  STS [R15+0x28], R8 ;  /* 0x000028080f007388 */ /* 0x0003e20000000800 */
[----:B------:R-:W-:Y:S02]  /*0f40*/  SHF.R.U32.HI R5, RZ, 0x2, R5 ;  /* 0x00000002ff057819 */ /* 0x000fe40000011605 */
[----:B------:R-:W-:Y:S01]  /*0f50*/  SHF.R.U32.HI R7, RZ, 0x2, R7 ;  /* 0x00000002ff077819 */ /* 0x000fe20000011607 */
[----:B------:R2:W-:Y:S01]  /*0f60*/  STS [R15+0x38], R22 ;  /* 0x000038160f007388 */ /* 0x0005e20000000800 */
[----:B------:R-:W-:Y:S01]  /*0f70*/  LOP3.LUT R5, R5, 0x1fc, RZ, 0xc0, !PT ;  /* 0x000001fc05057812 */ /* 0x000fe200078ec0ff */
[----:B0-----:R-:W-:Y:S01]  /*0f80*/  IMAD R24, R19, 0x4, R4 ;  /* 0x0000000413187824 */ /* 0x001fe200078e0204 */
[----:B------:R-:W-:Y:S01]  /*0f90*/  LOP3.LUT R7, R7, 0x2fc, RZ, 0xc0, !PT ;  /* 0x000002fc07077812 */ /* 0x000fe200078ec0ff */
[----:B------:R0:W-:Y:S01]  /*0fa0*/  STS [R15+0x34], R6 ;  /* 0x000034060f007388 */ /* 0x0001e20000000800 */
[----:B------:R-:W-:-:S03]  /*0fb0*/  ISETP.GE.AND P0, PT, R3, 0x100, PT ;  /* 0x000001000300780c */ /* 0x000fc60003f06270 */
[----:B------:R-:W-:Y:S01]  /*0fc0*/  STS [R15+0x30], R14 ;  /* 0x0000300e0f007388 */ /* 0x000fe20000000800 */
[----:B-1----:R-:W-:Y:S01]  /*0fd0*/  VIADD R8, R7, UR4 ;  /* 0x0000000407087c36 */ /* 0x002fe20008000000 */
[----:B--2---:R-:W1:Y:S02]  /*0fe0*/  LDC.64 R22, c[0x0][0x238] ;  /* 0x00008e00ff167b82 */ /* 0x004e640000000a00 */
[----:B------:R-:W-:Y:S01]  /*0ff0*/  STS [R15], R12 ;  /* 0x0000000c0f007388 */ /* 0x000fe20000000800 */
[----:B------:R-:W-:Y:S02]  /*1000*/  IMAD R28, R19, 0x4, R8 ;  /* 0x00000004131c7824 */ /* 0x000fe400078e0208 */
[----:B0-----:R-:W-:Y:S01]  /*1010*/  VIADD R6, R5, UR4 ;  /* 0x0000000405067c36 */ /* 0x001fe20008000000 */
[----:B------:R0:W-:Y:S03]  /*1020*/  STS [R15+0x3c], R2 ;  /* 0x00003c020f007388 */ /* 0x0001e60000000800 */
[C---:B------:R-:W-:Y:S01]  /*1030*/  IMAD R26, R19.reuse, 0x4, R6 ;  /* 0x00000004131a7824 */ /* 0x040fe200078e0206 */
[----:B------:R-:W-:Y:S01]  /*1040*/  BAR.SYNC.DEFER_BLOCKING 0x0 ;  /* 0x0000000000007b1d */ /* 0x000fe20000010000 */
[----:B0-----:R-:W-:-:S04]  /*1050*/  LOP3.LUT R2, R19, 0xc00, RZ, 0xfc, !PT ;  /* 0x00000c0013027812 */ /* 0x001fc800078efcff */
[----:B------:R-:W-:-:S04]  /*1060*/  SHF.R.U32.HI R2, RZ, 0x2, R2 ;  /* 0x00000002ff027819 */ /* 0x000fc80000011602 */
[----:B------:R-:W-:-:S05]  /*1070*/  LOP3.LUT R2, R2, 0x3fc, RZ, 0xc0, !PT ;  /* 0x000003fc02027812 */ /* 0x000fca00078ec0ff */
[----:B------:R-:W-:-:S04]  /*1080*/  VIADD R2, R2, UR4 ;  /* 0x0000000402027c36 */ /* 0x000fc80008000000 */
[----:B------:R-:W-:Y:S01]  /*1090*/  IMAD R19, R19, 0x4, R2 ;  /* 0x0000000413137824 */ /* 0x000fe200078e0202 */
[----:B------:R-:W-:Y:S04]  /*10a0*/  LDS R4, [R24] ;  /* 0x0000000018047984 */ /* 0x000fe80000000800 */
[----:B------:R-:W-:Y:S04]  /*10b0*/  LDS R5, [R24+0x4] ;  /* 0x0000040018057984 */ /* 0x000fe80000000800 */
[----:B------:R-:W-:Y:S04]  /*10c0*/  LDS R6, [R24+0x8] ;  /* 0x0000080018067984 */ /* 0x000fe80000000800 */
[----:B------:R1:W0:Y:S04]  /*10d0*/  LDS R7, [R24+0xc] ;  /* 0x00000c0018077984 */ /* 0x0002280000000800 */
[----:B------:R-:W-:Y:S04]  /*10e0*/  LDS R8, [R26+0x1000] ;  /* 0x001000001a087984 */ /* 0x000fe80000000800 */
[----:B------:R-:W-:Y:S01]  /*10f0*/  LDS R9, [R26+0x1004] ;  /* 0x001004001a097984 */ /* 0x000fe20000000800 */
[----:B-1----:R-:W-:-:S03]  /*1100*/  IMAD.WIDE R24, R16, 0x4, R22 ;  /* 0x0000000410187825 */ /* 0x002fc600078e0216 */
[----:B------:R-:W-:Y:S01]  /*1110*/  LDS R10, [R26+0x1008] ;  /* 0x001008001a0a7984 */ /* 0x000fe20000000800 */
[----:B------:R-:W-:-:S03]  /*1120*/  IMAD.WIDE R16, R17, 0x4, R22 ;  /* 0x0000000411107825 */ /* 0x000fc600078e0216 */
[----:B------:R1:W2:Y:S04]  /*1130*/  LDS R11, [R26+0x100c] ;  /* 0x00100c001a0b7984 */ /* 0x0002a80000000800 */
[----:B------:R-:W-:Y:S04]  /*1140*/  LDS R12, [R28+0x2000] ;  /* 0x002000001c0c7984 */ /* 0x000fe80000000800 */
[----:B------:R-:W-:Y:S01]  /*1150*/  LDS R13, [R28+0x2004] ;  /* 0x002004001c0d7984 */ /* 0x000fe20000000800 */
[----:B-1----:R-:W-:-:S03]  /*1160*/  IMAD.WIDE R26, R27, 0x4, R22 ;  /* 0x000000041b1a7825 */ /* 0x002fc600078e0216 */
[----:B------:R-:W-:Y:S04]  /*1170*/  LDS R14, [R28+0x2008] ;  /* 0x002008001c0e7984 */ /* 0x000fe80000000800 */
[----:B------:R-:W1:Y:S04]  /*1180*/  LDS R15, [R28+0x200c] ;  /* 0x00200c001c0f7984 */ /* 0x000e680000000800 */
[----:B0-----:R0:W-:Y:S04]  /*1190*/  @!P0 STG.E.128 desc[UR6][R24.64], R4 ;  /* 0x0000000418008986 */ /* 0x0011e8000c101d06 */
[----:B--2---:R0:W-:Y:S04]  /*11a0*/  @!P0 STG.E.128 desc[UR6][R16.64], R8 ;  /* 0x0000000810008986 */ /* 0x0041e8000c101d06 */
[----:B-1----:R0:W-:Y:S02]  /*11b0*/  @!P0 STG.E.128 desc[UR6][R26.64], R12 ;  /* 0x0000000c1a008986 */ /* 0x0021e4000c101d06 */
[----:B0-----:R-:W-:Y:S05]  /*11c0*/  @P0 EXIT ;  /* 0x000000000000094d */ /* 0x001fea0003800000 */
[----:B0-----:R-:W-:Y:S01]  /*11d0*/  LDS R4, [R19+0x3000] ;  /* 0x0030000013047984 */ /* 0x001fe20000000800 */
[----:B------:R-:W-:-:S03]  /*11e0*/  LOP3.LUT R21, R21, 0xc0, RZ, 0xfc, !PT ;  /* 0x000000c015157812 */ /* 0x000fc600078efcff */
[----:B------:R-:W-:Y:S01]  /*11f0*/  LDS R5, [R19+0x3004] ;  /* 0x0030040013057984 */ /* 0x000fe20000000800 */
[----:B------:R-:W-:-:S03]  /*1200*/  LEA.HI R0, R0, R21, RZ, 0x8 ;  /* 0x0000001500007211 */ /* 0x000fc600078f40ff */
[----:B------:R-:W-:Y:S01]  /*1210*/  LDS R6, [R19+0x3008] ;  /* 0x0030080013067984 */ /* 0x000fe20000000800 */
[C---:B------:R-:W-:Y:S01]  /*1220*/  LOP3.LUT R2, R0.reuse, 0xffff00, RZ, 0xc0, !PT ;  /* 0x00ffff0000027812 */ /* 0x040fe200078ec0ff */
[----:B------:R-:W-:Y:S02]  /*1230*/  IMAD.SHL.U32 R0, R0, 0x400, RZ ;  /* 0x0000040000007824 */ /* 0x000fe400078e00ff */
[----:B------:R-:W0:Y:S02]  /*1240*/  LDS R7, [R19+0x300c] ;  /* 0x00300c0013077984 */ /* 0x000e240000000800 */
[----:B------:R-:W-:-:S04]  /*1250*/  IMAD.IADD R2, R21, 0x1, -R2 ;  /* 0x0000000115027824 */ /* 0x000fc800078e0a02 */
[----:B------:R-:W-:Y:S01]  /*1260*/  IMAD R2, R2, 0x100, R3 ;  /* 0x0000010002027824 */ /* 0x000fe200078e0203 */
[----:B------:R-:W-:-:S05]  /*1270*/  LOP3.LUT R3, R0, 0xfffc0000, RZ, 0xc0, !PT ;  /* 0xfffc000000037812 */ /* 0x000fca00078ec0ff */
[----:B------:R-:W-:-:S04]  /*1280*/  IMAD.IADD R3, R2, 0x1, R3 ;  /* 0x0000000102037824 */ /* 0x000fc800078e0203 */
[----:B------:R-:W-:-:S05]  /*1290*/  IMAD.WIDE R22, R3, 0x4, R22 ;  /* 0x0000000403167825 */ /* 0x000fca00078e0216 */
[----:B0-----:R-:W-:Y:S01]  /*12a0*/  STG.E.128 desc[UR6][R22.64], R4 ;  /* 0x0000000416007986 */ /* 0x001fe2000c101d06 */
[----:B------:R-:W-:Y:S05]  /*12b0*/  EXIT ;  /* 0x000000000000794d */ /* 0x000fea0003800000 */
.L_x_0:
[----:B------:R-:W-:-:S00]  /*12c0*/  BRA `(.L_x_0) ;  /* 0xfffffffc00fc7947 */ /* 0x000fc0000383ffff */
[----:B------:R-:W-:-:S00]  /*12d0*/  NOP ;  /* 0x0000000000007918 */ /* 0x000fc00000000000 */
        /* <DEDUP_REMOVED lines=10> */
.L_x_1:


//--------------------- .nv.global.init           --------------------------
	.section	.nv.global.init,"aw",@progbits
.nv.global.init:
	.type		_$_str,@object
	.size		_$_str,(_$_str_$_2 - _$_str)
_$_str:
        /*0000*/ 	.byte	0x5f, 0x5f, 0x43, 0x55, 0x44, 0x41, 0x5f, 0x46, 0x54, 0x5a, 0x00
	.type		_$_str_$_2,@object
	.size		_$_str_$_2,(.L_1 - _$_str_$_2)
_$_str_$_2:
        /*000b*/ 	.byte	0x5f, 0x5f, 0x43, 0x55, 0x44, 0x41, 0x5f, 0x50, 0x52, 0x45, 0x43, 0x5f, 0x53, 0x51, 0x52, 0x54
        /*001b*/ 	.byte	0x00
.L_1:


//--------------------- .nv.shared.triton_poi_fused__native_batch_norm_legit_no_training_relu_29 --------------------------
	.section	.nv.shared.triton_poi_fused__native_batch_norm_legit_no_training_relu_29,"aw",@nobits
	.sectionflags	@""
	.align	16
	.zero		1024


//--------------------- .nv.constant0.triton_poi_fused__native_batch_norm_legit_no_training_relu_29 --------------------------
	.section	.nv.constant0.triton_poi_fused__native_batch_norm_legit_no_training_relu_29,"a",@progbits
	.sectionflags	@""
	.align	4
.nv.constant0.triton_poi_fused__native_batch_norm_legit_no_training_relu_29:
	.zero		584
